//
// Generated by NVIDIA NVVM Compiler
//
// Compiler Build ID: CL-36424714
// Cuda compilation tools, release 13.0, V13.0.88
// Based on NVVM 20.0.0
//

.version 9.0
.target sm_100
.address_size 64

	// .globl	_Z12mandelKernelffffPiiiimi

.visible .entry _Z12mandelKernelffffPiiiimi(
	.param .f32 _Z12mandelKernelffffPiiiimi_param_0,
	.param .f32 _Z12mandelKernelffffPiiiimi_param_1,
	.param .f32 _Z12mandelKernelffffPiiiimi_param_2,
	.param .f32 _Z12mandelKernelffffPiiiimi_param_3,
	.param .u64 .ptr .align 1 _Z12mandelKernelffffPiiiimi_param_4,
	.param .u32 _Z12mandelKernelffffPiiiimi_param_5,
	.param .u32 _Z12mandelKernelffffPiiiimi_param_6,
	.param .u32 _Z12mandelKernelffffPiiiimi_param_7,
	.param .u64 _Z12mandelKernelffffPiiiimi_param_8,
	.param .u32 _Z12mandelKernelffffPiiiimi_param_9
)
{
	.reg .pred 	%p<23>;
	.reg .b32 	%r<106>;
	.reg .b32 	%f<83>;
	.reg .b64 	%rd<40>;

	ld.param.f32 	%f40, [_Z12mandelKernelffffPiiiimi_param_0];
	ld.param.f32 	%f43, [_Z12mandelKernelffffPiiiimi_param_1];
	ld.param.f32 	%f41, [_Z12mandelKernelffffPiiiimi_param_2];
	ld.param.f32 	%f42, [_Z12mandelKernelffffPiiiimi_param_3];
	ld.param.u64 	%rd3, [_Z12mandelKernelffffPiiiimi_param_4];
	ld.param.u32 	%r44, [_Z12mandelKernelffffPiiiimi_param_5];
	ld.param.u32 	%r45, [_Z12mandelKernelffffPiiiimi_param_6];
	ld.param.u32 	%r47, [_Z12mandelKernelffffPiiiimi_param_7];
	ld.param.u64 	%rd2, [_Z12mandelKernelffffPiiiimi_param_8];
	ld.param.u32 	%r82, [_Z12mandelKernelffffPiiiimi_param_9];
	cvta.to.global.u64 	%rd1, %rd3;
	mov.u32 	%r48, %ctaid.x;
	mov.u32 	%r49, %tid.x;
	mad.lo.s32 	%r50, %r47, %r48, %r49;
	mul.lo.s32 	%r51, %r50, %r82;
	div.s32 	%r101, %r51, %r44;
	mul.lo.s32 	%r52, %r101, %r44;
	sub.s32 	%r100, %r51, %r52;
	cvt.rn.f32.s32 	%f44, %r100;
	fma.rn.f32 	%f77, %f41, %f44, %f40;
	cvt.rn.f32.s32 	%f45, %r101;
	fma.rn.f32 	%f78, %f42, %f45, %f43;
	setp.lt.s32 	%p1, %r82, 2;
	@%p1 bra 	$L__BB0_22;
	setp.lt.s32 	%p2, %r45, 1;
	@%p2 bra 	$L__BB0_9;
$L__BB0_2:
	mov.b32 	%r85, 0;
	mov.f32 	%f66, %f78;
	mov.f32 	%f67, %f77;
$L__BB0_3:
	mul.f32 	%f7, %f67, %f67;
	mul.f32 	%f8, %f66, %f66;
	add.f32 	%f57, %f7, %f8;
	setp.gt.f32 	%p16, %f57, 0f40800000;
	mov.u32 	%r88, %r85;
	@%p16 bra 	$L__BB0_5;
	sub.f32 	%f58, %f7, %f8;
	add.f32 	%f59, %f67, %f67;
	add.f32 	%f67, %f77, %f58;
	fma.rn.f32 	%f66, %f59, %f66, %f78;
	add.s32 	%r85, %r85, 1;
	setp.eq.s32 	%p17, %r85, %r45;
	mov.u32 	%r88, %r45;
	@%p17 bra 	$L__BB0_5;
	bra.uni 	$L__BB0_3;
$L__BB0_5:
	cvt.s64.s32 	%rd32, %r101;
	mad.lo.s64 	%rd33, %rd2, %rd32, %rd1;
	mul.wide.s32 	%rd34, %r100, 4;
	add.s64 	%rd35, %rd33, %rd34;
	st.global.u32 	[%rd35], %r88;
	add.s32 	%r100, %r100, 1;
	setp.eq.s32 	%p18, %r100, %r44;
	@%p18 bra 	$L__BB0_6;
	bra.uni 	$L__BB0_8;
$L__BB0_6:
	add.s32 	%r101, %r101, 1;
	add.f32 	%f78, %f42, %f78;
	mov.b32 	%r100, 0;
	mov.f32 	%f77, %f40;
$L__BB0_7:
	setp.gt.s32 	%p19, %r82, 2;
	add.s32 	%r82, %r82, -1;
	@%p19 bra 	$L__BB0_2;
	bra.uni 	$L__BB0_22;
$L__BB0_8:
	cvt.rn.f32.s32 	%f60, %r100;
	fma.rn.f32 	%f77, %f41, %f60, %f40;
	bra.uni 	$L__BB0_7;
$L__BB0_9:
	add.s32 	%r14, %r82, -1;
	add.s32 	%r54, %r82, -2;
	and.b32  	%r15, %r14, 3;
	setp.lt.u32 	%p3, %r54, 3;
	@%p3 bra 	$L__BB0_13;
	and.b32  	%r55, %r14, -4;
	neg.s32 	%r89, %r55;
$L__BB0_11:
	.pragma "nounroll";
	cvt.s64.s32 	%rd4, %r101;
	mad.lo.s64 	%rd5, %rd2, %rd4, %rd1;
	mul.wide.s32 	%rd6, %r100, 4;
	add.s64 	%rd7, %rd5, %rd6;
	mov.b32 	%r56, 0;
	st.global.u32 	[%rd7], %r56;
	add.s32 	%r57, %r100, 1;
	setp.eq.s32 	%p4, %r57, %r44;
	add.f32 	%f47, %f42, %f78;
	selp.b32 	%r58, 0, %r57, %p4;
	selp.u32 	%r59, 1, 0, %p4;
	add.s32 	%r60, %r101, %r59;
	selp.f32 	%f48, %f47, %f78, %p4;
	cvt.s64.s32 	%rd8, %r60;
	mad.lo.s64 	%rd9, %rd2, %rd8, %rd1;
	mul.wide.s32 	%rd10, %r58, 4;
	add.s64 	%rd11, %rd9, %rd10;
	st.global.u32 	[%rd11], %r56;
	add.s32 	%r61, %r58, 1;
	setp.eq.s32 	%p5, %r61, %r44;
	add.f32 	%f49, %f42, %f48;
	selp.b32 	%r62, 0, %r61, %p5;
	selp.u32 	%r63, 1, 0, %p5;
	add.s32 	%r64, %r60, %r63;
	selp.f32 	%f50, %f49, %f48, %p5;
	cvt.s64.s32 	%rd12, %r64;
	mad.lo.s64 	%rd13, %rd2, %rd12, %rd1;
	mul.wide.s32 	%rd14, %r62, 4;
	add.s64 	%rd15, %rd13, %rd14;
	st.global.u32 	[%rd15], %r56;
	add.s32 	%r65, %r62, 1;
	setp.eq.s32 	%p6, %r65, %r44;
	add.f32 	%f51, %f42, %f50;
	selp.b32 	%r66, 0, %r65, %p6;
	selp.u32 	%r67, 1, 0, %p6;
	add.s32 	%r101, %r64, %r67;
	selp.f32 	%f78, %f51, %f50, %p6;
	cvt.s64.s32 	%rd16, %r101;
	mad.lo.s64 	%rd17, %rd2, %rd16, %rd1;
	mul.wide.s32 	%rd18, %r66, 4;
	add.s64 	%rd19, %rd17, %rd18;
	st.global.u32 	[%rd19], %r56;
	add.s32 	%r100, %r66, 1;
	setp.eq.s32 	%p7, %r100, %r44;
	@%p7 bra 	$L__BB0_27;
	cvt.rn.f32.s32 	%f52, %r100;
	fma.rn.f32 	%f77, %f41, %f52, %f40;
	bra.uni 	$L__BB0_28;
$L__BB0_13:
	setp.eq.s32 	%p9, %r15, 0;
	@%p9 bra 	$L__BB0_22;
	setp.eq.s32 	%p10, %r15, 1;
	@%p10 bra 	$L__BB0_18;
	cvt.s64.s32 	%rd20, %r101;
	mad.lo.s64 	%rd21, %rd2, %rd20, %rd1;
	mul.wide.s32 	%rd22, %r100, 4;
	add.s64 	%rd23, %rd21, %rd22;
	mov.b32 	%r70, 0;
	st.global.u32 	[%rd23], %r70;
	add.s32 	%r71, %r100, 1;
	setp.eq.s32 	%p11, %r71, %r44;
	add.f32 	%f54, %f42, %f78;
	selp.b32 	%r72, 0, %r71, %p11;
	selp.u32 	%r73, 1, 0, %p11;
	add.s32 	%r101, %r101, %r73;
	selp.f32 	%f78, %f54, %f78, %p11;
	cvt.s64.s32 	%rd24, %r101;
	mad.lo.s64 	%rd25, %rd2, %rd24, %rd1;
	mul.wide.s32 	%rd26, %r72, 4;
	add.s64 	%rd27, %rd25, %rd26;
	st.global.u32 	[%rd27], %r70;
	add.s32 	%r100, %r72, 1;
	setp.eq.s32 	%p12, %r100, %r44;
	@%p12 bra 	$L__BB0_17;
	cvt.rn.f32.s32 	%f55, %r100;
	fma.rn.f32 	%f77, %f41, %f55, %f40;
	bra.uni 	$L__BB0_18;
$L__BB0_17:
	add.s32 	%r101, %r101, 1;
	add.f32 	%f78, %f42, %f78;
	mov.b32 	%r100, 0;
	mov.f32 	%f77, %f40;
$L__BB0_18:
	and.b32  	%r75, %r14, 1;
	setp.eq.b32 	%p13, %r75, 1;
	not.pred 	%p14, %p13;
	@%p14 bra 	$L__BB0_22;
	cvt.s64.s32 	%rd28, %r101;
	mad.lo.s64 	%rd29, %rd2, %rd28, %rd1;
	mul.wide.s32 	%rd30, %r100, 4;
	add.s64 	%rd31, %rd29, %rd30;
	mov.b32 	%r76, 0;
	st.global.u32 	[%rd31], %r76;
	add.s32 	%r100, %r100, 1;
	setp.eq.s32 	%p15, %r100, %r44;
	@%p15 bra 	$L__BB0_21;
	cvt.rn.f32.s32 	%f56, %r100;
	fma.rn.f32 	%f77, %f41, %f56, %f40;
	bra.uni 	$L__BB0_22;
$L__BB0_21:
	add.s32 	%r101, %r101, 1;
	add.f32 	%f78, %f42, %f78;
	mov.b32 	%r100, 0;
	mov.f32 	%f77, %f40;
$L__BB0_22:
	setp.lt.s32 	%p20, %r45, 1;
	mov.b32 	%r105, 0;
	@%p20 bra 	$L__BB0_26;
	mov.b32 	%r104, 0;
	mov.f32 	%f81, %f78;
	mov.f32 	%f82, %f77;
$L__BB0_24:
	mul.f32 	%f36, %f82, %f82;
	mul.f32 	%f37, %f81, %f81;
	add.f32 	%f61, %f36, %f37;
	setp.gt.f32 	%p21, %f61, 0f40800000;
	mov.u32 	%r105, %r104;
	@%p21 bra 	$L__BB0_26;
	sub.f32 	%f62, %f36, %f37;
	add.f32 	%f63, %f82, %f82;
	add.f32 	%f82, %f77, %f62;
	fma.rn.f32 	%f81, %f63, %f81, %f78;
	add.s32 	%r104, %r104, 1;
	setp.ne.s32 	%p22, %r104, %r45;
	mov.u32 	%r105, %r45;
	@%p22 bra 	$L__BB0_24;
$L__BB0_26:
	cvt.s64.s32 	%rd36, %r101;
	mad.lo.s64 	%rd37, %rd2, %rd36, %rd1;
	mul.wide.s32 	%rd38, %r100, 4;
	add.s64 	%rd39, %rd37, %rd38;
	st.global.u32 	[%rd39], %r105;
	ret;
$L__BB0_27:
	add.s32 	%r101, %r101, 1;
	add.f32 	%f78, %f42, %f78;
	mov.b32 	%r100, 0;
	mov.f32 	%f77, %f40;
$L__BB0_28:
	add.s32 	%r89, %r89, 4;
	setp.eq.s32 	%p8, %r89, 0;
	@%p8 bra 	$L__BB0_13;
	bra.uni 	$L__BB0_11;

}


// ===== COMPILED SASS (sm_100) =====

	.target	sm_100

	.elftype	@"ET_EXEC"


//--------------------- .note.nv.tkinfo           --------------------------
	.section	.note.nv.tkinfo,"",@"SHT_NOTE"
	.sectionflags	@"SHF_NOTE_NV_TKINFO"
	.tkinfo
        /*0018*/ 	.word	0x00000002
        /*0030*/ 	.string	""
        /*0030*/ 	.string	"ptxas"
        /*0030*/ 	.string	"Cuda compilation tools, release 13.0, V13.0.88"
        /*0030*/ 	.string	"Build cuda_13.0.r13.0/compiler.36424714_0"
        /*0030*/ 	.string	"-arch sm_100 -m 64 "



//--------------------- .note.nv.cuinfo           --------------------------
	.section	.note.nv.cuinfo,"",@"SHT_NOTE"
	.sectionflags	@"SHF_NOTE_NV_CUINFO"
        /*0018*/ 	.short	0x0002
        /*001a*/ 	.short	0x0064
        /*001c*/ 	.short	0x0082
	.zero		2


//--------------------- .nv.info                  --------------------------
	.section	.nv.info,"",@"SHT_CUDA_INFO"
	.align	4


	//----- nvinfo : EIATTR_REGCOUNT
	.align		4
        /*0000*/ 	.byte	0x04, 0x2f
        /*0002*/ 	.short	(.L_1 - .L_0)
	.align		4
.L_0:
        /*0004*/ 	.word	index@(_Z12mandelKernelffffPiiiimi)
        /*0008*/ 	.word	0x0000001a


	//----- nvinfo : EIATTR_FRAME_SIZE
	.align		4
.L_1:
        /*000c*/ 	.byte	0x04, 0x11
        /*000e*/ 	.short	(.L_3 - .L_2)
	.align		4
.L_2:
        /*0010*/ 	.word	index@(_Z12mandelKernelffffPiiiimi)
        /*0014*/ 	.word	0x00000000


	//----- nvinfo : EIATTR_MIN_STACK_SIZE
	.align		4
.L_3:
        /*0018*/ 	.byte	0x04, 0x12
        /*001a*/ 	.short	(.L_5 - .L_4)
	.align		4
.L_4:
        /*001c*/ 	.word	index@(_Z12mandelKernelffffPiiiimi)
        /*0020*/ 	.word	0x00000000
.L_5:


//--------------------- .nv.compat                --------------------------
	.section	.nv.compat,"",@"SHT_CUDA_COMPAT_INFO"
	.align	4
        /*0000*/ 	.byte	0x02, 0x09, 0x00, 0x00, 0x02, 0x02, 0x01, 0x00, 0x02, 0x05, 0x05, 0x00, 0x03, 0x07, 0x01, 0x01
        /*0010*/ 	.byte	0x02, 0x03, 0x00, 0x00, 0x02, 0x06, 0x01, 0x00, 0x04, 0x0b, 0x08, 0x00, 0x01, 0x00, 0x00, 0x00
        /*0020*/ 	.byte	0x00, 0x00, 0x00, 0x00


//--------------------- .nv.info._Z12mandelKernelffffPiiiimi --------------------------
	.section	.nv.info._Z12mandelKernelffffPiiiimi,"",@"SHT_CUDA_INFO"
	.sectionflags	@""
	.align	4


	//----- nvinfo : EIATTR_CUDA_API_VERSION
	.align		4
        /*0000*/ 	.byte	0x04, 0x37
        /*0002*/ 	.short	(.L_7 - .L_6)
.L_6:
        /*0004*/ 	.word	0x00000082


	//----- nvinfo : EIATTR_KPARAM_INFO
	.align		4
.L_7:
        /*0008*/ 	.byte	0x04, 0x17
        /*000a*/ 	.short	(.L_9 - .L_8)
.L_8:
        /*000c*/ 	.word	0x00000000
        /*0010*/ 	.short	0x0009
        /*0012*/ 	.short	0x0030
        /*0014*/ 	.byte	0x00, 0xf0, 0x11, 0x00


	//----- nvinfo : EIATTR_KPARAM_INFO
	.align		4
.L_9:
        /*0018*/ 	.byte	0x04, 0x17
        /*001a*/ 	.short	(.L_11 - .L_10)
.L_10:
        /*001c*/ 	.word	0x00000000
        /*0020*/ 	.short	0x0008
        /*0022*/ 	.short	0x0028
        /*0024*/ 	.byte	0x00, 0xf0, 0x21, 0x00


	//----- nvinfo : EIATTR_KPARAM_INFO
	.align		4
.L_11:
        /*0028*/ 	.byte	0x04, 0x17
        /*002a*/ 	.short	(.L_13 - .L_12)
.L_12:
        /*002c*/ 	.word	0x00000000
        /*0030*/ 	.short	0x0007
        /*0032*/ 	.short	0x0020
        /*0034*/ 	.byte	0x00, 0xf0, 0x11, 0x00


	//----- nvinfo : EIATTR_KPARAM_INFO
	.align		4
.L_13:
        /*0038*/ 	.byte	0x04, 0x17
        /*003a*/ 	.short	(.L_15 - .L_14)
.L_14:
        /*003c*/ 	.word	0x00000000
        /*0040*/ 	.short	0x0006
        /*0042*/ 	.short	0x001c
        /*0044*/ 	.byte	0x00, 0xf0, 0x11, 0x00


	//----- nvinfo : EIATTR_KPARAM_INFO
	.align		4
.L_15:
        /*0048*/ 	.byte	0x04, 0x17
        /*004a*/ 	.short	(.L_17 - .L_16)
.L_16:
        /*004c*/ 	.word	0x00000000
        /*0050*/ 	.short	0x0005
        /*0052*/ 	.short	0x0018
        /*0054*/ 	.byte	0x00, 0xf0, 0x11, 0x00


	//----- nvinfo : EIATTR_KPARAM_INFO
	.align		4
.L_17:
        /*0058*/ 	.byte	0x04, 0x17
        /*005a*/ 	.short	(.L_19 - .L_18)
.L_18:
        /*005c*/ 	.word	0x00000000
        /*0060*/ 	.short	0x0004
        /*0062*/ 	.short	0x0010
        /*0064*/ 	.byte	0x00, 0xf5, 0x21, 0x00


	//----- nvinfo : EIATTR_KPARAM_INFO
	.align		4
.L_19:
        /*0068*/ 	.byte	0x04, 0x17
        /*006a*/ 	.short	(.L_21 - .L_20)
.L_20:
        /*006c*/ 	.word	0x00000000
        /*0070*/ 	.short	0x0003
        /*0072*/ 	.short	0x000c
        /*0074*/ 	.byte	0x00, 0xf0, 0x11, 0x00


	//----- nvinfo : EIATTR_KPARAM_INFO
	.align		4
.L_21:
        /*0078*/ 	.byte	0x04, 0x17
        /*007a*/ 	.short	(.L_23 - .L_22)
.L_22:
        /*007c*/ 	.word	0x00000000
        /*0080*/ 	.short	0x0002
        /*0082*/ 	.short	0x0008
        /*0084*/ 	.byte	0x00, 0xf0, 0x11, 0x00


	//----- nvinfo : EIATTR_KPARAM_INFO
	.align		4
.L_23:
        /*0088*/ 	.byte	0x04, 0x17
        /*008a*/ 	.short	(.L_25 - .L_24)
.L_24:
        /*008c*/ 	.word	0x00000000
        /*0090*/ 	.short	0x0001
        /*0092*/ 	.short	0x0004
        /*0094*/ 	.byte	0x00, 0xf0, 0x11, 0x00


	//----- nvinfo : EIATTR_KPARAM_INFO
	.align		4
.L_25:
        /*0098*/ 	.byte	0x04, 0x17
        /*009a*/ 	.short	(.L_27 - .L_26)
.L_26:
        /*009c*/ 	.word	0x00000000
        /*00a0*/ 	.short	0x0000
        /*00a2*/ 	.short	0x0000
        /*00a4*/ 	.byte	0x00, 0xf0, 0x11, 0x00


	//----- nvinfo : EIATTR_SPARSE_MMA_MASK
	.align		4
.L_27:
        /*00a8*/ 	.byte	0x03, 0x50
        /*00aa*/ 	.short	0x0000


	//----- nvinfo : EIATTR_MAXREG_COUNT
	.align		4
        /*00ac*/ 	.byte	0x03, 0x1b
        /*00ae*/ 	.short	0x00ff


	//----- nvinfo : EIATTR_MERCURY_ISA_VERSION
	.align		4
        /*00b0*/ 	.byte	0x03, 0x5f
        /*00b2*/ 	.short	0x0101


	//----- nvinfo : EIATTR_VRC_CTA_INIT_COUNT
	.align		4
        /*00b4*/ 	.byte	0x02, 0x4a
	.zero		1
	.zero		1


	//----- nvinfo : EIATTR_EXIT_INSTR_OFFSETS
	.align		4
        /*00b8*/ 	.byte	0x04, 0x1c
        /*00ba*/ 	.short	(.L_29 - .L_28)


	//   ....[0]....
.L_28:
        /*00bc*/ 	.word	0x00001020


	//----- nvinfo : EIATTR_CRS_STACK_SIZE
	.align		4
.L_29:
        /*00c0*/ 	.byte	0x04, 0x1e
        /*00c2*/ 	.short	(.L_31 - .L_30)
.L_30:
        /*00c4*/ 	.word	0x00000000


	//----- nvinfo : EIATTR_CBANK_PARAM_SIZE
	.align		4
.L_31:
        /*00c8*/ 	.byte	0x03, 0x19
        /*00ca*/ 	.short	0x0034


	//----- nvinfo : EIATTR_PARAM_CBANK
	.align		4
        /*00cc*/ 	.byte	0x04, 0x0a
        /*00ce*/ 	.short	(.L_33 - .L_32)
	.align		4
.L_32:
        /*00d0*/ 	.word	index@(.nv.constant0._Z12mandelKernelffffPiiiimi)
        /*00d4*/ 	.short	0x0380
        /*00d6*/ 	.short	0x0034


	//----- nvinfo : EIATTR_SW_WAR
	.align		4
.L_33:
        /*00d8*/ 	.byte	0x04, 0x36
        /*00da*/ 	.short	(.L_35 - .L_34)
.L_34:
        /*00dc*/ 	.word	0x00000008
.L_35:


//--------------------- .nv.callgraph             --------------------------
	.section	.nv.callgraph,"",@"SHT_CUDA_CALLGRAPH"
	.align	4
	.sectionentsize	8
	.align		4
        /*0000*/ 	.word	0x00000000
	.align		4
        /*0004*/ 	.word	0xffffffff
	.align		4
        /*0008*/ 	.word	0x00000000
	.align		4
        /*000c*/ 	.word	0xfffffffe
	.align		4
        /*0010*/ 	.word	0x00000000
	.align		4
        /*0014*/ 	.word	0xfffffffd
	.align		4
        /*0018*/ 	.word	0x00000000
	.align		4
        /*001c*/ 	.word	0xfffffffc


//--------------------- .text._Z12mandelKernelffffPiiiimi --------------------------
	.section	.text._Z12mandelKernelffffPiiiimi,"ax",@progbits
	.align	128
        .global         _Z12mandelKernelffffPiiiimi
        .type           _Z12mandelKernelffffPiiiimi,@function
        .size           _Z12mandelKernelffffPiiiimi,(.L_x_13 - _Z12mandelKernelffffPiiiimi)
        .other          _Z12mandelKernelffffPiiiimi,@"STO_CUDA_ENTRY STV_DEFAULT"
_Z12mandelKernelffffPiiiimi:
.text._Z12mandelKernelffffPiiiimi:
[----:B------:R-:W-:Y:S01]  /*0000*/  LDC R1, c[0x0][0x37c] ;  /* 0x0000df00ff017b82 */ /* 0x000fe20000000800 */
[----:B------:R-:W0:Y:S01]  /*0010*/  LDCU UR4, c[0x0][0x398] ;  /* 0x00007300ff0477ac */ /* 0x000e220008000800 */
[----:B------:R-:W1:Y:S06]  /*0020*/  S2R R0, SR_TID.X ;  /* 0x0000000000007919 */ /* 0x000e6c0000002100 */
[----:B------:R-:W1:Y:S01]  /*0030*/  LDC R5, c[0x0][0x3a0] ;  /* 0x0000e800ff057b82 */ /* 0x000e620000000800 */
[----:B------:R-:W2:Y:S01]  /*0040*/  LDCU UR5, c[0x0][0x3b0] ;  /* 0x00007600ff0577ac */ /* 0x000ea20008000800 */
[----:B------:R-:W3:Y:S06]  /*0050*/  LDCU.64 UR8, c[0x0][0x358] ;  /* 0x00006b00ff0877ac */ /* 0x000eec0008000a00 */
[----:B------:R-:W4:Y:S01]  /*0060*/  LDC.64 R18, c[0x0][0x388] ;  /* 0x0000e200ff127b82 */ /* 0x000f220000000a00 */
[----:B0-----:R-:W-:-:S07]  /*0070*/  MOV R17, UR4 ;  /* 0x0000000400117c02 */ /* 0x001fce0008000f00 */
[----:B------:R-:W1:Y:S01]  /*0080*/  S2UR UR4, SR_CTAID.X ;  /* 0x00000000000479c3 */ /* 0x000e620000002500 */
[----:B------:R-:W-:Y:S01]  /*0090*/  IABS R7, R17 ;  /* 0x0000001100077213 */ /* 0x000fe20000000000 */
[----:B--2---:R-:W-:-:S03]  /*00a0*/  UISETP.GE.AND UP0, UPT, UR5, 0x2, UPT ;  /* 0x000000020500788c */ /* 0x004fc6000bf06270 */
[----:B------:R-:W0:Y:S08]  /*00b0*/  I2F.RP R4, R7 ;  /* 0x0000000700047306 */ /* 0x000e300000209400 */
[----:B0-----:R-:W0:Y:S01]  /*00c0*/  MUFU.RCP R4, R4 ;  /* 0x0000000400047308 */ /* 0x001e220000001000 */
[----:B-1----:R-:W-:-:S04]  /*00d0*/  IMAD R0, R5, UR4, R0 ;  /* 0x0000000405007c24 */ /* 0x002fc8000f8e0200 */
[----:B------:R-:W-:Y:S01]  /*00e0*/  IMAD R0, R0, UR5, RZ ;  /* 0x0000000500007c24 */ /* 0x000fe2000f8e02ff */
[----:B0-----:R-:W-:-:S04]  /*00f0*/  IADD3 R2, PT, PT, R4, 0xffffffe, RZ ;  /* 0x0ffffffe04027810 */ /* 0x001fc80007ffe0ff */
[----:B------:R-:W-:Y:S01]  /*0100*/  IABS R4, R0 ;  /* 0x0000000000047213 */ /* 0x000fe20000000000 */
[----:B------:R0:W1:Y:S02]  /*0110*/  F2I.FTZ.U32.TRUNC.NTZ R3, R2 ;  /* 0x0000000200037305 */ /* 0x000064000021f000 */
[----:B0-----:R-:W-:Y:S01]  /*0120*/  IMAD.MOV.U32 R2, RZ, RZ, RZ ;  /* 0x000000ffff027224 */ /* 0x001fe200078e00ff */
[----:B-1----:R-:W-:-:S05]  /*0130*/  IADD3 R6, PT, PT, RZ, -R3, RZ ;  /* 0x80000003ff067210 */ /* 0x002fca0007ffe0ff */
[----:B------:R-:W-:-:S04]  /*0140*/  IMAD R5, R6, R7, RZ ;  /* 0x0000000706057224 */ /* 0x000fc800078e02ff */
[----:B------:R-:W-:-:S06]  /*0150*/  IMAD.HI.U32 R3, R3, R5, R2 ;  /* 0x0000000503037227 */ /* 0x000fcc00078e0002 */
[----:B------:R-:W-:-:S05]  /*0160*/  IMAD.HI.U32 R3, R3, R4, RZ ;  /* 0x0000000403037227 */ /* 0x000fca00078e00ff */
[----:B------:R-:W-:-:S05]  /*0170*/  IADD3 R2, PT, PT, -R3, RZ, RZ ;  /* 0x000000ff03027210 */ /* 0x000fca0007ffe1ff */
[C---:B------:R-:W-:Y:S02]  /*0180*/  IMAD R2, R7.reuse, R2, R4 ;  /* 0x0000000207027224 */ /* 0x040fe400078e0204 */
[----:B------:R-:W4:Y:S03]  /*0190*/  LDC.64 R4, c[0x0][0x380] ;  /* 0x0000e000ff047b82 */ /* 0x000f260000000a00 */
[----:B------:R-:W-:-:S13]  /*01a0*/  ISETP.GT.U32.AND P1, PT, R7, R2, PT ;  /* 0x000000020700720c */ /* 0x000fda0003f24070 */
[-C--:B------:R-:W-:Y:S02]  /*01b0*/  @!P1 IADD3 R2, PT, PT, R2, -R7.reuse, RZ ;  /* 0x8000000702029210 */ /* 0x080fe40007ffe0ff */
[----:B------:R-:W-:Y:S02]  /*01c0*/  @!P1 IADD3 R3, PT, PT, R3, 0x1, RZ ;  /* 0x0000000103039810 */ /* 0x000fe40007ffe0ff */
[----:B------:R-:W-:Y:S02]  /*01d0*/  ISETP.GE.U32.AND P0, PT, R2, R7, PT ;  /* 0x000000070200720c */ /* 0x000fe40003f06070 */
[----:B------:R-:W-:Y:S02]  /*01e0*/  LOP3.LUT R2, R0, R17, RZ, 0x3c, !PT ;  /* 0x0000001100027212 */ /* 0x000fe400078e3cff */
[----:B------:R-:W-:Y:S02]  /*01f0*/  ISETP.NE.AND P1, PT, R17, RZ, PT ;  /* 0x000000ff1100720c */ /* 0x000fe40003f25270 */
[----:B------:R-:W-:-:S07]  /*0200*/  ISETP.GE.AND P2, PT, R2, RZ, PT ;  /* 0x000000ff0200720c */ /* 0x000fce0003f46270 */
[----:B------:R-:W-:-:S06]  /*0210*/  @P0 VIADD R3, R3, 0x1 ;  /* 0x0000000103030836 */ /* 0x000fcc0000000000 */
[----:B------:R-:W-:Y:S02]  /*0220*/  @!P2 IADD3 R3, PT, PT, -R3, RZ, RZ ;  /* 0x000000ff0303a210 */ /* 0x000fe40007ffe1ff */
[----:B------:R-:W-:-:S04]  /*0230*/  @!P1 LOP3.LUT R3, RZ, R17, RZ, 0x33, !PT ;  /* 0x00000011ff039212 */ /* 0x000fc800078e33ff */
[----:B------:R-:W-:Y:S02]  /*0240*/  IADD3 R2, PT, PT, -R3, RZ, RZ ;  /* 0x000000ff03027210 */ /* 0x000fe40007ffe1ff */
[-C--:B------:R-:W-:Y:S02]  /*0250*/  I2FP.F32.S32 R12, R3.reuse ;  /* 0x00000003000c7245 */ /* 0x080fe40000201400 */
[----:B------:R-:W-:Y:S01]  /*0260*/  MOV R13, R3 ;  /* 0x00000003000d7202 */ /* 0x000fe20000000f00 */
[----:B------:R-:W-:Y:S02]  /*0270*/  IMAD R0, R17, R2, R0 ;  /* 0x0000000211007224 */ /* 0x000fe400078e0200 */
[----:B----4-:R-:W-:-:S03]  /*0280*/  FFMA R12, R12, R19, R5 ;  /* 0x000000130c0c7223 */ /* 0x010fc60000000005 */
[----:B------:R-:W-:-:S05]  /*0290*/  I2FP.F32.S32 R15, R0 ;  /* 0x00000000000f7245 */ /* 0x000fca0000201400 */
[----:B------:R-:W-:Y:S01]  /*02a0*/  FFMA R15, R15, R18, R4 ;  /* 0x000000120f0f7223 */ /* 0x000fe20000000004 */
[----:B---3--:R-:W-:Y:S06]  /*02b0*/  BRA.U !UP0, `(.L_x_0) ;  /* 0x0000000908d47547 */ /* 0x008fec000b800000 */
[----:B------:R-:W0:Y:S02]  /*02c0*/  LDCU UR4, c[0x0][0x39c] ;  /* 0x00007380ff0477ac */ /* 0x000e240008000800 */
[----:B0-----:R-:W-:-:S09]  /*02d0*/  UISETP.GE.AND UP0, UPT, UR4, 0x1, UPT ;  /* 0x000000010400788c */ /* 0x001fd2000bf06270 */
[----:B------:R-:W-:Y:S05]  /*02e0*/  BRA.U !UP0, `(.L_x_1) ;  /* 0x0000000108c07547 */ /* 0x000fea000b800000 */
[----:B------:R-:W0:Y:S02]  /*02f0*/  LDCU UR4, c[0x0][0x3b0] ;  /* 0x00007600ff0477ac */ /* 0x000e240008000800 */
.L_x_5:
[----:B------:R-:W-:Y:S01]  /*0300*/  BSSY.RECONVERGENT B0, `(.L_x_2) ;  /* 0x0000017000007945 */ /* 0x000fe20003800200 */
[----:B------:R-:W-:Y:S01]  /*0310*/  IMAD.MOV.U32 R2, RZ, RZ, RZ ;  /* 0x000000ffff027224 */ /* 0x000fe200078e00ff */
[----:B------:R-:W-:Y:S01]  /*0320*/  MOV R3, R12 ;  /* 0x0000000c00037202 */ /* 0x000fe20000000f00 */
[----:B0-----:R-:W-:Y:S01]  /*0330*/  UMOV UR5, UR4 ;  /* 0x0000000400057c82 */ /* 0x001fe20008000000 */
[----:B---3--:R-:W-:Y:S01]  /*0340*/  MOV R4, R15 ;  /* 0x0000000f00047202 */ /* 0x008fe20000000f00 */
[----:B------:R-:W0:Y:S01]  /*0350*/  LDCU UR6, c[0x0][0x39c] ;  /* 0x00007380ff0677ac */ /* 0x000e220008000800 */
[----:B------:R-:W1:Y:S01]  /*0360*/  LDCU UR7, c[0x0][0x39c] ;  /* 0x00007380ff0777ac */ /* 0x000e620008000800 */
[----:B------:R-:W-:Y:S02]  /*0370*/  UIADD3 UR4, UPT, UPT, UR4, -0x1, URZ ;  /* 0xffffffff04047890 */ /* 0x000fe4000fffe0ff */
[----:B------:R-:W-:-:S11]  /*0380*/  UISETP.GT.AND UP0, UPT, UR5, 0x2, UPT ;  /* 0x000000020500788c */ /* 0x000fd6000bf04270 */
.L_x_4:
[----:B------:R-:W-:Y:S01]  /*0390*/  FMUL R6, R4, R4 ;  /* 0x0000000404067220 */ /* 0x000fe20000400000 */
[----:B------:R-:W-:-:S04]  /*03a0*/  FMUL R7, R3, R3 ;  /* 0x0000000303077220 */ /* 0x000fc80000400000 */
[----:B------:R-:W-:-:S05]  /*03b0*/  FADD R5, R6, R7 ;  /* 0x0000000706057221 */ /* 0x000fca0000000000 */
[----:B------:R-:W-:Y:S02]  /*03c0*/  FSETP.GT.AND P0, PT, R5, 4, PT ;  /* 0x408000000500780b */ /* 0x000fe40003f04000 */
[----:B------:R-:W-:-:S11]  /*03d0*/  MOV R5, R2 ;  /* 0x0000000200057202 */ /* 0x000fd60000000f00 */
[----:B------:R-:W-:Y:S05]  /*03e0*/  @P0 BRA `(.L_x_3) ;  /* 0x0000000000200947 */ /* 0x000fea0003800000 */
[----:B------:R-:W-:Y:S02]  /*03f0*/  VIADD R2, R2, 0x1 ;  /* 0x0000000102027836 */ /* 0x000fe40000000000 */
[----:B------:R-:W-:Y:S01]  /*0400*/  FADD R5, R4, R4 ;  /* 0x0000000404057221 */ /* 0x000fe20000000000 */
[----:B------:R-:W-:Y:S02]  /*0410*/  FADD R4, R6, -R7 ;  /* 0x8000000706047221 */ /* 0x000fe40000000000 */
[----:B-1----:R-:W-:Y:S01]  /*0420*/  ISETP.NE.AND P0, PT, R2, UR7, PT ;  /* 0x0000000702007c0c */ /* 0x002fe2000bf05270 */
[----:B------:R-:W-:Y:S01]  /*0430*/  FFMA R3, R5, R3, R12 ;  /* 0x0000000305037223 */ /* 0x000fe2000000000c */
[----:B------:R-:W-:-:S11]  /*0440*/  FADD R4, R4, R15 ;  /* 0x0000000f04047221 */ /* 0x000fd60000000000 */
[----:B------:R-:W-:Y:S05]  /*0450*/  @P0 BRA `(.L_x_4) ;  /* 0xfffffffc00cc0947 */ /* 0x000fea000383ffff */
[----:B0-----:R-:W-:-:S07]  /*0460*/  MOV R5, UR6 ;  /* 0x0000000600057c02 */ /* 0x001fce0008000f00 */
.L_x_3:
[----:B01----:R-:W-:Y:S05]  /*0470*/  BSYNC.RECONVERGENT B0 ;  /* 0x0000000000007941 */ /* 0x003fea0003800200 */
.L_x_2:
[----:B------:R-:W0:Y:S01]  /*0480*/  LDC.64 R2, c[0x0][0x390] ;  /* 0x0000e400ff027b82 */ /* 0x000e220000000a00 */
[----:B------:R-:W1:Y:S01]  /*0490*/  LDCU.64 UR6, c[0x0][0x3a8] ;  /* 0x00007500ff0677ac */ /* 0x000e620008000a00 */
[----:B------:R-:W-:Y:S01]  /*04a0*/  SHF.R.S32.HI R4, RZ, 0x1f, R13 ;  /* 0x0000001fff047819 */ /* 0x000fe2000001140d */
[----:B------:R-:W2:Y:S04]  /*04b0*/  LDCU UR5, c[0x0][0x398] ;  /* 0x00007300ff0577ac */ /* 0x000ea80008000800 */
[----:B-1----:R-:W-:-:S04]  /*04c0*/  IMAD R4, R4, UR6, RZ ;  /* 0x0000000604047c24 */ /* 0x002fc8000f8e02ff */
[C---:B------:R-:W-:Y:S02]  /*04d0*/  IMAD R7, R13.reuse, UR7, R4 ;  /* 0x000000070d077c24 */ /* 0x040fe4000f8e0204 */
[----:B0-----:R-:W-:-:S05]  /*04e0*/  IMAD.WIDE.U32 R2, R13, UR6, R2 ;  /* 0x000000060d027c25 */ /* 0x001fca000f8e0002 */
[----:B------:R-:W-:-:S03]  /*04f0*/  IADD3 R3, PT, PT, R3, R7, RZ ;  /* 0x0000000703037210 */ /* 0x000fc60007ffe0ff */
[C---:B------:R-:W-:Y:S01]  /*0500*/  IMAD.WIDE R2, R0.reuse, 0x4, R2 ;  /* 0x0000000400027825 */ /* 0x040fe200078e0202 */
[----:B------:R-:W-:-:S04]  /*0510*/  IADD3 R0, PT, PT, R0, 0x1, RZ ;  /* 0x0000000100007810 */ /* 0x000fc80007ffe0ff */
[----:B--2---:R-:W-:Y:S01]  /*0520*/  ISETP.NE.AND P0, PT, R0, UR5, PT ;  /* 0x0000000500007c0c */ /* 0x004fe2000bf05270 */
[----:B------:R1:W-:-:S12]  /*0530*/  STG.E desc[UR8][R2.64], R5 ;  /* 0x0000000502007986 */ /* 0x0003d8000c101908 */
[----:B------:R-:W0:Y:S01]  /*0540*/  @P0 LDC R4, c[0x0][0x388] ;  /* 0x0000e200ff040b82 */ /* 0x000e220000000800 */
[----:B------:R-:W-:Y:S01]  /*0550*/  @P0 I2FP.F32.S32 R15, R0 ;  /* 0x00000000000f0245 */ /* 0x000fe20000201400 */
[----:B------:R-:W-:Y:S01]  /*0560*/  @!P0 VIADD R13, R13, 0x1 ;  /* 0x000000010d0d8836 */ /* 0x000fe20000000000 */
[----:B------:R-:W-:-:S05]  /*0570*/  @!P0 MOV R0, RZ ;  /* 0x000000ff00008202 */ /* 0x000fca0000000f00 */
[----:B------:R-:W0:Y:S08]  /*0580*/  @P0 LDC R6, c[0x0][0x380] ;  /* 0x0000e000ff060b82 */ /* 0x000e300000000800 */
[----:B------:R-:W2:Y:S01]  /*0590*/  @!P0 LDC R7, c[0x0][0x38c] ;  /* 0x0000e300ff078b82 */ /* 0x000ea20000000800 */
[----:B0-----:R-:W-:-:S07]  /*05a0*/  @P0 FFMA R15, R15, R4, R6 ;  /* 0x000000040f0f0223 */ /* 0x001fce0000000006 */
[----:B------:R-:W3:Y:S01]  /*05b0*/  @!P0 LDC R15, c[0x0][0x380] ;  /* 0x0000e000ff0f8b82 */ /* 0x000ee20000000800 */
[----:B--2---:R-:W-:Y:S01]  /*05c0*/  @!P0 FADD R12, R12, R7 ;  /* 0x000000070c0c8221 */ /* 0x004fe20000000000 */
[----:B-1----:R-:W-:Y:S06]  /*05d0*/  BRA.U UP0, `(.L_x_5) ;  /* 0xfffffffd00487547 */ /* 0x002fec000b83ffff */
[----:B------:R-:W-:Y:S05]  /*05e0*/  BRA `(.L_x_0) ;  /* 0x0000000800087947 */ /* 0x000fea0003800000 */
.L_x_1:
[----:B------:R-:W-:Y:S02]  /*05f0*/  UIADD3 UR4, UPT, UPT, UR5, -0x1, URZ ;  /* 0xffffffff05047890 */ /* 0x000fe4000fffe0ff */
[----:B------:R-:W-:Y:S02]  /*0600*/  UIADD3 UR5, UPT, UPT, UR5, -0x2, URZ ;  /* 0xfffffffe05057890 */ /* 0x000fe4000fffe0ff */
[----:B------:R-:W-:Y:S02]  /*0610*/  ULOP3.LUT UR6, UR4, 0x3, URZ, 0xc0, !UPT ;  /* 0x0000000304067892 */ /* 0x000fe4000f8ec0ff */
[----:B------:R-:W-:Y:S02]  /*0620*/  UISETP.GE.U32.AND UP1, UPT, UR5, 0x3, UPT ;  /* 0x000000030500788c */ /* 0x000fe4000bf26070 */
[----:B------:R-:W-:-:S07]  /*0630*/  UISETP.NE.AND UP0, UPT, UR6, URZ, UPT ;  /* 0x000000ff0600728c */ /* 0x000fce000bf05270 */
[----:B------:R-:W-:Y:S05]  /*0640*/  BRA.U !UP1, `(.L_x_6) ;  /* 0x0000000509087547 */ /* 0x000fea000b800000 */
[----:B------:R-:W0:Y:S01]  /*0650*/  LDC R17, c[0x0][0x398] ;  /* 0x0000e600ff117b82 */ /* 0x000e220000000800 */
[----:B------:R-:W-:Y:S01]  /*0660*/  ULOP3.LUT UR5, UR4, 0xfffffffc, URZ, 0xc0, !UPT ;  /* 0xfffffffc04057892 */ /* 0x000fe2000f8ec0ff */
[----:B------:R-:W1:Y:S03]  /*0670*/  LDCU.64 UR10, c[0x0][0x3a8] ;  /* 0x00007500ff0a77ac */ /* 0x000e660008000a00 */
[----:B------:R-:W-:-:S03]  /*0680*/  UIADD3 UR5, UPT, UPT, -UR5, URZ, URZ ;  /* 0x000000ff05057290 */ /* 0x000fc6000fffe1ff */
[----:B------:R-:W2:Y:S08]  /*0690*/  LDC R18, c[0x0][0x38c] ;  /* 0x0000e300ff127b82 */ /* 0x000eb00000000800 */
[----:B------:R-:W3:Y:S02]  /*06a0*/  LDC.64 R2, c[0x0][0x390] ;  /* 0x0000e400ff027b82 */ /* 0x000ee40000000a00 */
.L_x_7:
[----:B------:R-:W-:Y:S01]  /*06b0*/  IADD3 R4, PT, PT, R0, 0x1, RZ ;  /* 0x0000000100047810 */ /* 0x000fe20007ffe0ff */
[----:B------:R-:W-:Y:S01]  /*06c0*/  UIADD3 UR5, UPT, UPT, UR5, 0x4, URZ ;  /* 0x0000000405057890 */ /* 0x000fe2000fffe0ff */
[----:B------:R-:W-:Y:S02]  /*06d0*/  SHF.R.S32.HI R5, RZ, 0x1f, R13 ;  /* 0x0000001fff057819 */ /* 0x000fe4000001140d */
[C---:B0-----:R-:W-:Y:S01]  /*06e0*/  ISETP.NE.AND P0, PT, R4.reuse, R17, PT ;  /* 0x000000110400720c */ /* 0x041fe20003f05270 */
[----:B------:R-:W-:Y:S01]  /*06f0*/  UISETP.NE.AND UP1, UPT, UR5, URZ, UPT ;  /* 0x000000ff0500728c */ /* 0x000fe2000bf25270 */
[----:B------:R-:W-:Y:S01]  /*0700*/  IADD3 R9, PT, PT, R13, 0x1, RZ ;  /* 0x000000010d097810 */ /* 0x000fe20007ffe0ff */
[----:B-1----:R-:W-:Y:S01]  /*0710*/  IMAD R6, R5, UR10, RZ ;  /* 0x0000000a05067c24 */ /* 0x002fe2000f8e02ff */
[----:B------:R-:W-:-:S03]  /*0720*/  SEL R21, R4, RZ, P0 ;  /* 0x000000ff04157207 */ /* 0x000fc60000000000 */
[----:B------:R-:W-:Y:S01]  /*0730*/  IMAD R7, R13, UR11, R6 ;  /* 0x0000000b0d077c24 */ /* 0x000fe2000f8e0206 */
[----:B------:R-:W-:-:S04]  /*0740*/  IADD3 R4, PT, PT, R21, 0x1, RZ ;  /* 0x0000000115047810 */ /* 0x000fc80007ffe0ff */
[C---:B------:R-:W-:Y:S02]  /*0750*/  ISETP.NE.AND P1, PT, R4.reuse, R17, PT ;  /* 0x000000110400720c */ /* 0x040fe40003f25270 */
[C---:B------:R-:W-:Y:S02]  /*0760*/  @P0 IADD3 R9, PT, PT, R13.reuse, RZ, RZ ;  /* 0x000000ff0d090210 */ /* 0x040fe40007ffe0ff */
[----:B------:R-:W-:Y:S01]  /*0770*/  SEL R19, R4, RZ, P1 ;  /* 0x000000ff04137207 */ /* 0x000fe20000800000 */
[----:B---3--:R-:W-:-:S04]  /*0780*/  IMAD.WIDE.U32 R4, R13, UR10, R2 ;  /* 0x0000000a0d047c25 */ /* 0x008fc8000f8e0002 */
[----:B------:R-:W-:Y:S01]  /*0790*/  VIADD R14, R19, 0x1 ;  /* 0x00000001130e7836 */ /* 0x000fe20000000000 */
[----:B------:R-:W-:Y:S02]  /*07a0*/  IADD3 R5, PT, PT, R5, R7, RZ ;  /* 0x0000000705057210 */ /* 0x000fe40007ffe0ff */
[C---:B------:R-:W-:Y:S02]  /*07b0*/  IADD3 R7, PT, PT, R9.reuse, 0x1, RZ ;  /* 0x0000000109077810 */ /* 0x040fe40007ffe0ff */
[----:B------:R-:W-:Y:S01]  /*07c0*/  ISETP.NE.AND P2, PT, R14, R17, PT ;  /* 0x000000110e00720c */ /* 0x000fe20003f45270 */
[----:B------:R-:W-:Y:S01]  /*07d0*/  IMAD.WIDE R10, R0, 0x4, R4 ;  /* 0x00000004000a7825 */ /* 0x000fe200078e0204 */
[----:B------:R-:W-:Y:S02]  /*07e0*/  @P1 IADD3 R7, PT, PT, R9, RZ, RZ ;  /* 0x000000ff09071210 */ /* 0x000fe40007ffe0ff */
[----:B------:R-:W-:Y:S02]  /*07f0*/  SEL R14, R14, RZ, P2 ;  /* 0x000000ff0e0e7207 */ /* 0x000fe40001000000 */
[----:B------:R-:W-:Y:S01]  /*0800*/  SHF.R.S32.HI R4, RZ, 0x1f, R9 ;  /* 0x0000001fff047819 */ /* 0x000fe20000011409 */
[----:B------:R4:W-:Y:S01]  /*0810*/  STG.E desc[UR8][R10.64], RZ ;  /* 0x000000ff0a007986 */ /* 0x0009e2000c101908 */
[----:B------:R-:W-:Y:S01]  /*0820*/  SHF.R.S32.HI R5, RZ, 0x1f, R7 ;  /* 0x0000001fff057819 */ /* 0x000fe20000011407 */
[----:B------:R-:W-:Y:S01]  /*0830*/  VIADD R0, R14, 0x1 ;  /* 0x000000010e007836 */ /* 0x000fe20000000000 */
[----:B------:R-:W-:Y:S01]  /*0840*/  IADD3 R13, PT, PT, R7, 0x1, RZ ;  /* 0x00000001070d7810 */ /* 0x000fe20007ffe0ff */
[----:B------:R-:W-:-:S02]  /*0850*/  IMAD R4, R4, UR10, RZ ;  /* 0x0000000a04047c24 */ /* 0x000fc4000f8e02ff */
[----:B------:R-:W-:Y:S01]  /*0860*/  @P2 IMAD.MOV R13, RZ, RZ, R7 ;  /* 0x000000ffff0d2224 */ /* 0x000fe200078e0207 */
[----:B------:R-:W-:Y:S01]  /*0870*/  ISETP.NE.AND P3, PT, R0, R17, PT ;  /* 0x000000110000720c */ /* 0x000fe20003f65270 */
[----:B------:R-:W-:Y:S02]  /*0880*/  IMAD R6, R5, UR10, RZ ;  /* 0x0000000a05067c24 */ /* 0x000fe4000f8e02ff */
[C---:B------:R-:W-:Y:S01]  /*0890*/  IMAD R5, R9.reuse, UR11, R4 ;  /* 0x0000000b09057c24 */ /* 0x040fe2000f8e0204 */
[----:B------:R-:W-:Y:S01]  /*08a0*/  SHF.R.S32.HI R4, RZ, 0x1f, R13 ;  /* 0x0000001fff047819 */ /* 0x000fe2000001140d */
[----:B------:R-:W-:-:S04]  /*08b0*/  IMAD.WIDE.U32 R8, R9, UR10, R2 ;  /* 0x0000000a09087c25 */ /* 0x000fc8000f8e0002 */
[----:B------:R-:W-:Y:S01]  /*08c0*/  IMAD R23, R7, UR11, R6 ;  /* 0x0000000b07177c24 */ /* 0x000fe2000f8e0206 */
[----:B------:R-:W-:Y:S01]  /*08d0*/  IADD3 R9, PT, PT, R9, R5, RZ ;  /* 0x0000000509097210 */ /* 0x000fe20007ffe0ff */
[--C-:B------:R-:W-:Y:S02]  /*08e0*/  IMAD.WIDE.U32 R6, R7, UR10, R2.reuse ;  /* 0x0000000a07067c25 */ /* 0x100fe4000f8e0002 */
[----:B-----5:R-:W0:Y:S02]  /*08f0*/  @P3 LDC R15, c[0x0][0x388] ;  /* 0x0000e200ff0f3b82 */ /* 0x020e240000000800 */
[----:B------:R-:W-:Y:S01]  /*0900*/  IMAD R20, R4, UR10, RZ ;  /* 0x0000000a04147c24 */ /* 0x000fe2000f8e02ff */
[----:B------:R-:W-:Y:S01]  /*0910*/  IADD3 R7, PT, PT, R7, R23, RZ ;  /* 0x0000001707077210 */ /* 0x000fe20007ffe0ff */
[----:B------:R-:W-:-:S04]  /*0920*/  IMAD.WIDE.U32 R4, R13, UR10, R2 ;  /* 0x0000000a0d047c25 */ /* 0x000fc8000f8e0002 */
[----:B------:R-:W0:Y:S01]  /*0930*/  @P3 LDC R16, c[0x0][0x380] ;  /* 0x0000e000ff103b82 */ /* 0x000e220000000800 */
[C---:B------:R-:W-:Y:S01]  /*0940*/  IMAD R23, R13.reuse, UR11, R20 ;  /* 0x0000000b0d177c24 */ /* 0x040fe2000f8e0214 */
[----:B------:R-:W-:Y:S01]  /*0950*/  @!P3 IADD3 R13, PT, PT, R13, 0x1, RZ ;  /* 0x000000010d0db810 */ /* 0x000fe20007ffe0ff */
[----:B------:R-:W-:Y:S01]  /*0960*/  IMAD.WIDE R8, R21, 0x4, R8 ;  /* 0x0000000415087825 */ /* 0x000fe200078e0208 */
[----:B------:R-:W-:Y:S02]  /*0970*/  @P3 I2FP.F32.S32 R21, R0 ;  /* 0x0000000000153245 */ /* 0x000fe40000201400 */
[----:B------:R-:W-:Y:S01]  /*0980*/  IADD3 R5, PT, PT, R5, R23, RZ ;  /* 0x0000001705057210 */ /* 0x000fe20007ffe0ff */
[----:B------:R-:W-:Y:S01]  /*0990*/  IMAD.WIDE R6, R19, 0x4, R6 ;  /* 0x0000000413067825 */ /* 0x000fe200078e0206 */
[----:B------:R4:W-:Y:S01]  /*09a0*/  STG.E desc[UR8][R8.64], RZ ;  /* 0x000000ff08007986 */ /* 0x0009e2000c101908 */
[----:B------:R-:W-:Y:S02]  /*09b0*/  @!P3 MOV R0, RZ ;  /* 0x000000ff0000b202 */ /* 0x000fe40000000f00 */
[----:B------:R-:W-:Y:S01]  /*09c0*/  IMAD.WIDE R4, R14, 0x4, R4 ;  /* 0x000000040e047825 */ /* 0x000fe200078e0204 */
[----:B------:R4:W-:Y:S03]  /*09d0*/  STG.E desc[UR8][R6.64], RZ ;  /* 0x000000ff06007986 */ /* 0x0009e6000c101908 */
[----:B--2---:R-:W-:Y:S01]  /*09e0*/  IMAD.MOV.U32 R19, RZ, RZ, R18 ;  /* 0x000000ffff137224 */ /* 0x004fe200078e0012 */
[----:B------:R4:W-:Y:S03]  /*09f0*/  STG.E desc[UR8][R4.64], RZ ;  /* 0x000000ff04007986 */ /* 0x0009e6000c101908 */
[----:B------:R-:W-:-:S04]  /*0a00*/  @!P0 FADD R12, R12, R19 ;  /* 0x000000130c0c8221 */ /* 0x000fc80000000000 */
[----:B------:R-:W-:Y:S01]  /*0a10*/  @!P1 FADD R12, R12, R19 ;  /* 0x000000130c0c9221 */ /* 0x000fe20000000000 */
[----:B0-----:R-:W-:-:S03]  /*0a20*/  @P3 FFMA R15, R21, R15, R16 ;  /* 0x0000000f150f3223 */ /* 0x001fc60000000010 */
[----:B------:R-:W-:-:S03]  /*0a30*/  @!P2 FADD R12, R12, R19 ;  /* 0x000000130c0ca221 */ /* 0x000fc60000000000 */
[----:B------:R-:W5:Y:S01]  /*0a40*/  @!P3 LDC R15, c[0x0][0x380] ;  /* 0x0000e000ff0fbb82 */ /* 0x000f620000000800 */
[----:B------:R-:W-:Y:S01]  /*0a50*/  @!P3 FADD R12, R12, R19 ;  /* 0x000000130c0cb221 */ /* 0x000fe20000000000 */
[----:B----4-:R-:W-:Y:S06]  /*0a60*/  BRA.U UP1, `(.L_x_7) ;  /* 0xfffffffd01107547 */ /* 0x010fec000b83ffff */
.L_x_6:
[----:B------:R-:W-:Y:S05]  /*0a70*/  BRA.U !UP0, `(.L_x_0) ;  /* 0x0000000108e47547 */ /* 0x000fea000b800000 */
[----:B------:R-:W-:Y:S02]  /*0a80*/  UISETP.NE.AND UP0, UPT, UR6, 0x1, UPT ;  /* 0x000000010600788c */ /* 0x000fe4000bf05270 */
[----:B------:R-:W-:-:S04]  /*0a90*/  ULOP3.LUT UR4, UR4, 0x1, URZ, 0xc0, !UPT ;  /* 0x0000000104047892 */ /* 0x000fc8000f8ec0ff */
[----:B------:R-:W-:-:S03]  /*0aa0*/  UISETP.NE.U32.AND UP1, UPT, UR4, 0x1, UPT ;  /* 0x000000010400788c */ /* 0x000fc6000bf25070 */
[----:B------:R-:W-:Y:S08]  /*0ab0*/  BRA.U !UP0, `(.L_x_8) ;  /* 0x0000000108847547 */ /* 0x000ff0000b800000 */
[----:B------:R-:W0:Y:S01]  /*0ac0*/  LDC.64 R4, c[0x0][0x390] ;  /* 0x0000e400ff047b82 */ /* 0x000e220000000a00 */
[----:B------:R-:W1:Y:S01]  /*0ad0*/  LDCU.64 UR4, c[0x0][0x3a8] ;  /* 0x00007500ff0477ac */ /* 0x000e620008000a00 */
[----:B------:R-:W-:Y:S02]  /*0ae0*/  SHF.R.S32.HI R2, RZ, 0x1f, R13 ;  /* 0x0000001fff027819 */ /* 0x000fe4000001140d */
[----:B------:R-:W-:Y:S02]  /*0af0*/  IADD3 R6, PT, PT, R0, 0x1, RZ ;  /* 0x0000000100067810 */ /* 0x000fe40007ffe0ff */
[----:B------:R-:W-:Y:S02]  /*0b00*/  IADD3 R9, PT, PT, R13, 0x1, RZ ;  /* 0x000000010d097810 */ /* 0x000fe40007ffe0ff */
[----:B------:R-:W-:Y:S01]  /*0b10*/  ISETP.NE.AND P0, PT, R6, R17, PT ;  /* 0x000000110600720c */ /* 0x000fe20003f05270 */
[----:B-1----:R-:W-:-:S12]  /*0b20*/  IMAD R8, R2, UR4, RZ ;  /* 0x0000000402087c24 */ /* 0x002fd8000f8e02ff */
[C---:B------:R-:W-:Y:S01]  /*0b30*/  @P0 IADD3 R9, PT, PT, R13.reuse, RZ, RZ ;  /* 0x000000ff0d090210 */ /* 0x040fe20007ffe0ff */
[----:B------:R-:W-:Y:S01]  /*0b40*/  @!P0 FADD R12, R12, R19 ;  /* 0x000000130c0c8221 */ /* 0x000fe20000000000 */
[C---:B------:R-:W-:Y:S02]  /*0b50*/  IMAD R7, R13.reuse, UR5, R8 ;  /* 0x000000050d077c24 */ /* 0x040fe4000f8e0208 */
[----:B0-----:R-:W-:Y:S01]  /*0b60*/  IMAD.WIDE.U32 R2, R13, UR4, R4 ;  /* 0x000000040d027c25 */ /* 0x001fe2000f8e0004 */
[----:B------:R-:W-:-:S03]  /*0b70*/  MOV R13, R9 ;  /* 0x00000009000d7202 */ /* 0x000fc60000000f00 */
[----:B------:R-:W-:Y:S01]  /*0b80*/  IMAD.IADD R3, R3, 0x1, R7 ;  /* 0x0000000103037824 */ /* 0x000fe200078e0207 */
[----:B------:R-:W-:Y:S01]  /*0b90*/  SEL R7, R6, RZ, P0 ;  /* 0x000000ff06077207 */ /* 0x000fe20000000000 */
[----:B------:R-:W-:Y:S01]  /*0ba0*/  IMAD.WIDE.U32 R4, R9, UR4, R4 ;  /* 0x0000000409047c25 */ /* 0x000fe2000f8e0004 */
[----:B------:R-:W-:-:S03]  /*0bb0*/  SHF.R.S32.HI R6, RZ, 0x1f, R9 ;  /* 0x0000001fff067819 */ /* 0x000fc60000011409 */
[----:B------:R-:W-:Y:S01]  /*0bc0*/  IMAD.WIDE R2, R0, 0x4, R2 ;  /* 0x0000000400027825 */ /* 0x000fe200078e0202 */
[----:B------:R-:W-:-:S03]  /*0bd0*/  IADD3 R0, PT, PT, R7, 0x1, RZ ;  /* 0x0000000107007810 */ /* 0x000fc60007ffe0ff */
[----:B------:R-:W-:Y:S01]  /*0be0*/  IMAD R6, R6, UR4, RZ ;  /* 0x0000000406067c24 */ /* 0x000fe2000f8e02ff */
[----:B------:R-:W-:Y:S01]  /*0bf0*/  ISETP.NE.AND P1, PT, R0, R17, PT ;  /* 0x000000110000720c */ /* 0x000fe20003f25270 */
[----:B------:R0:W-:Y:S02]  /*0c00*/  STG.E desc[UR8][R2.64], RZ ;  /* 0x000000ff02007986 */ /* 0x0001e4000c101908 */
[----:B------:R-:W-:-:S04]  /*0c10*/  IMAD R11, R9, UR5, R6 ;  /* 0x00000005090b7c24 */ /* 0x000fc8000f8e0206 */
[----:B------:R-:W-:Y:S02]  /*0c20*/  IMAD.IADD R5, R5, 0x1, R11 ;  /* 0x0000000105057824 */ /* 0x000fe400078e020b */
[----:B------:R-:W-:-:S04]  /*0c30*/  IMAD.WIDE R4, R7, 0x4, R4 ;  /* 0x0000000407047825 */ /* 0x000fc800078e0204 */
[----:B------:R-:W1:Y:S01]  /*0c40*/  @P1 LDC R8, c[0x0][0x388] ;  /* 0x0000e200ff081b82 */ /* 0x000e620000000800 */
[----:B-----5:R-:W-:Y:S01]  /*0c50*/  @P1 I2FP.F32.S32 R15, R0 ;  /* 0x00000000000f1245 */ /* 0x020fe20000201400 */
[----:B------:R-:W-:Y:S01]  /*0c60*/  @!P1 FADD R12, R12, R19 ;  /* 0x000000130c0c9221 */ /* 0x000fe20000000000 */
[----:B------:R0:W-:Y:S01]  /*0c70*/  STG.E desc[UR8][R4.64], RZ ;  /* 0x000000ff04007986 */ /* 0x0001e2000c101908 */
[----:B------:R-:W-:Y:S02]  /*0c80*/  @!P1 IADD3 R13, PT, PT, R13, 0x1, RZ ;  /* 0x000000010d0d9810 */ /* 0x000fe40007ffe0ff */
[----:B------:R-:W-:Y:S02]  /*0c90*/  @!P1 MOV R0, RZ ;  /* 0x000000ff00009202 */ /* 0x000fe40000000f00 */
[----:B------:R-:W1:Y:S02]  /*0ca0*/  @P1 LDC R10, c[0x0][0x380] ;  /* 0x0000e000ff0a1b82 */ /* 0x000e640000000800 */
[----:B-1----:R-:W-:-:S06]  /*0cb0*/  @P1 FFMA R15, R15, R8, R10 ;  /* 0x000000080f0f1223 */ /* 0x002fcc000000000a */
[----:B0-----:R-:W1:Y:S02]  /*0cc0*/  @!P1 LDC R15, c[0x0][0x380] ;  /* 0x0000e000ff0f9b82 */ /* 0x001e640000000800 */
.L_x_8:
[----:B------:R-:W-:Y:S05]  /*0cd0*/  BRA.U UP1, `(.L_x_0) ;  /* 0x00000001014c7547 */ /* 0x000fea000b800000 */
[----:B------:R-:W0:Y:S01]  /*0ce0*/  LDC.64 R2, c[0x0][0x390] ;  /* 0x0000e400ff027b82 */ /* 0x000e220000000a00 */
[----:B------:R-:W2:Y:S01]  /*0cf0*/  LDCU.64 UR4, c[0x0][0x3a8] ;  /* 0x00007500ff0477ac */ /* 0x000ea20008000a00 */
[----:B------:R-:W-:-:S05]  /*0d00*/  SHF.R.S32.HI R4, RZ, 0x1f, R13 ;  /* 0x0000001fff047819 */ /* 0x000fca000001140d */
[----:B--2---:R-:W-:-:S04]  /*0d10*/  IMAD R4, R4, UR4, RZ ;  /* 0x0000000404047c24 */ /* 0x004fc8000f8e02ff */
[C---:B------:R-:W-:Y:S02]  /*0d20*/  IMAD R5, R13.reuse, UR5, R4 ;  /* 0x000000050d057c24 */ /* 0x040fe4000f8e0204 */
[----:B0-----:R-:W-:-:S05]  /*0d30*/  IMAD.WIDE.U32 R2, R13, UR4, R2 ;  /* 0x000000040d027c25 */ /* 0x001fca000f8e0002 */
[----:B------:R-:W-:-:S03]  /*0d40*/  IADD3 R3, PT, PT, R3, R5, RZ ;  /* 0x0000000503037210 */ /* 0x000fc60007ffe0ff */
[----:B------:R-:W-:-:S04]  /*0d50*/  IMAD.WIDE R2, R0, 0x4, R2 ;  /* 0x0000000400027825 */ /* 0x000fc800078e0202 */
[----:B------:R-:W-:Y:S01]  /*0d60*/  VIADD R0, R0, 0x1 ;  /* 0x0000000100007836 */ /* 0x000fe20000000000 */
[----:B------:R0:W-:Y:S04]  /*0d70*/  STG.E desc[UR8][R2.64], RZ ;  /* 0x000000ff02007986 */ /* 0x0001e8000c101908 */
[----:B------:R-:W-:-:S13]  /*0d80*/  ISETP.NE.AND P0, PT, R0, R17, PT ;  /* 0x000000110000720c */ /* 0x000fda0003f05270 */
[----:B------:R-:W2:Y:S01]  /*0d90*/  @P0 LDC R4, c[0x0][0x388] ;  /* 0x0000e200ff040b82 */ /* 0x000ea20000000800 */
[----:B-1---5:R-:W-:Y:S01]  /*0da0*/  @P0 I2FP.F32.S32 R15, R0 ;  /* 0x00000000000f0245 */ /* 0x022fe20000201400 */
[----:B------:R-:W-:Y:S01]  /*0db0*/  @!P0 FADD R12, R12, R19 ;  /* 0x000000130c0c8221 */ /* 0x000fe20000000000 */
[----:B------:R-:W-:Y:S02]  /*0dc0*/  @!P0 IADD3 R13, PT, PT, R13, 0x1, RZ ;  /* 0x000000010d0d8810 */ /* 0x000fe40007ffe0ff */
[----:B------:R-:W-:-:S03]  /*0dd0*/  @!P0 MOV R0, RZ ;  /* 0x000000ff00008202 */ /* 0x000fc60000000f00 */
[----:B------:R-:W2:Y:S02]  /*0de0*/  @P0 LDC R6, c[0x0][0x380] ;  /* 0x0000e000ff060b82 */ /* 0x000ea40000000800 */
[----:B--2---:R-:W-:-:S06]  /*0df0*/  @P0 FFMA R15, R15, R4, R6 ;  /* 0x000000040f0f0223 */ /* 0x004fcc0000000006 */
[----:B0-----:R-:W2:Y:S02]  /*0e00*/  @!P0 LDC R15, c[0x0][0x380] ;  /* 0x0000e000ff0f8b82 */ /* 0x001ea40000000800 */
.L_x_0:
[----:B------:R-:W0:Y:S01]  /*0e10*/  LDCU UR4, c[0x0][0x39c] ;  /* 0x00007380ff0477ac */ /* 0x000e220008000800 */
[----:B------:R-:W-:Y:S01]  /*0e20*/  HFMA2 R5, -RZ, RZ, 0, 0 ;  /* 0x00000000ff057431 */ /* 0x000fe200000001ff */
[----:B0-----:R-:W-:-:S09]  /*0e30*/  UISETP.GE.AND UP0, UPT, UR4, 0x1, UPT ;  /* 0x000000010400788c */ /* 0x001fd2000bf06270 */
[----:B------:R-:W-:Y:S05]  /*0e40*/  BRA.U !UP0, `(.L_x_9) ;  /* 0x0000000108507547 */ /* 0x000fea000b800000 */
[----:B------:R-:W-:Y:S01]  /*0e50*/  BSSY.RECONVERGENT B0, `(.L_x_9) ;  /* 0x0000013000007945 */ /* 0x000fe20003800200 */
[----:B------:R-:W-:Y:S01]  /*0e60*/  MOV R5, RZ ;  /* 0x000000ff00057202 */ /* 0x000fe20000000f00 */
[----:B------:R-:W-:Y:S01]  /*0e70*/  IMAD.MOV.U32 R3, RZ, RZ, R12 ;  /* 0x000000ffff037224 */ /* 0x000fe200078e000c */
[----:B-123-5:R-:W-:Y:S01]  /*0e80*/  MOV R2, R15 ;  /* 0x0000000f00027202 */ /* 0x02efe20000000f00 */
[----:B------:R-:W0:Y:S01]  /*0e90*/  LDCU UR5, c[0x0][0x39c] ;  /* 0x00007380ff0577ac */ /* 0x000e220008000800 */
[----:B------:R-:W1:Y:S05]  /*0ea0*/  LDCU UR4, c[0x0][0x39c] ;  /* 0x00007380ff0477ac */ /* 0x000e6a0008000800 */
.L_x_11:
[----:B------:R-:W-:Y:S01]  /*0eb0*/  FMUL R4, R2, R2 ;  /* 0x0000000202047220 */ /* 0x000fe20000400000 */
[----:B------:R-:W-:-:S04]  /*0ec0*/  FMUL R9, R3, R3 ;  /* 0x0000000303097220 */ /* 0x000fc80000400000 */
[----:B------:R-:W-:-:S05]  /*0ed0*/  FADD R6, R4, R9 ;  /* 0x0000000904067221 */ /* 0x000fca0000000000 */
[----:B------:R-:W-:-:S13]  /*0ee0*/  FSETP.GT.AND P0, PT, R6, 4, PT ;  /* 0x408000000600780b */ /* 0x000fda0003f04000 */
[----:B------:R-:W-:Y:S05]  /*0ef0*/  @P0 BRA `(.L_x_10) ;  /* 0x0000000000200947 */ /* 0x000fea0003800000 */
[----:B------:R-:W-:Y:S01]  /*0f00*/  IADD3 R5, PT, PT, R5, 0x1, RZ ;  /* 0x0000000105057810 */ /* 0x000fe20007ffe0ff */
[----:B------:R-:W-:Y:S01]  /*0f10*/  FADD R7, R2, R2 ;  /* 0x0000000202077221 */ /* 0x000fe20000000000 */
[----:B------:R-:W-:Y:S02]  /*0f20*/  FADD R2, R4, -R9 ;  /* 0x8000000904027221 */ /* 0x000fe40000000000 */
[----:B-1----:R-:W-:Y:S01]  /*0f30*/  ISETP.NE.AND P0, PT, R5, UR4, PT ;  /* 0x0000000405007c0c */ /* 0x002fe2000bf05270 */
[----:B------:R-:W-:Y:S01]  /*0f40*/  FFMA R3, R7, R3, R12 ;  /* 0x0000000307037223 */ /* 0x000fe2000000000c */
[----:B------:R-:W-:-:S11]  /*0f50*/  FADD R2, R2, R15 ;  /* 0x0000000f02027221 */ /* 0x000fd60000000000 */
[----:B------:R-:W-:Y:S05]  /*0f60*/  @P0 BRA `(.L_x_11) ;  /* 0xfffffffc00d00947 */ /* 0x000fea000383ffff */
[----:B0-----:R-:W-:-:S07]  /*0f70*/  MOV R5, UR5 ;  /* 0x0000000500057c02 */ /* 0x001fce0008000f00 */
.L_x_10:
[----:B01----:R-:W-:Y:S05]  /*0f80*/  BSYNC.RECONVERGENT B0 ;  /* 0x0000000000007941 */ /* 0x003fea0003800200 */
.L_x_9:
[----:B------:R-:W0:Y:S01]  /*0f90*/  LDC.64 R2, c[0x0][0x390] ;  /* 0x0000e400ff027b82 */ /* 0x000e220000000a00 */
[----:B------:R-:W4:Y:S01]  /*0fa0*/  LDCU.64 UR6, c[0x0][0x3a8] ;  /* 0x00007500ff0677ac */ /* 0x000f220008000a00 */
[----:B------:R-:W-:-:S05]  /*0fb0*/  SHF.R.S32.HI R4, RZ, 0x1f, R13 ;  /* 0x0000001fff047819 */ /* 0x000fca000001140d */
[----:B----4-:R-:W-:Y:S02]  /*0fc0*/  IMAD R4, R4, UR6, RZ ;  /* 0x0000000604047c24 */ /* 0x010fe4000f8e02ff */
[----:B0-----:R-:W-:-:S04]  /*0fd0*/  IMAD.WIDE.U32 R2, R13, UR6, R2 ;  /* 0x000000060d027c25 */ /* 0x001fc8000f8e0002 */
[----:B------:R-:W-:-:S05]  /*0fe0*/  IMAD R13, R13, UR7, R4 ;  /* 0x000000070d0d7c24 */ /* 0x000fca000f8e0204 */
[----:B------:R-:W-:-:S03]  /*0ff0*/  IADD3 R3, PT, PT, R3, R13, RZ ;  /* 0x0000000d03037210 */ /* 0x000fc60007ffe0ff */
[----:B------:R-:W-:-:S05]  /*1000*/  IMAD.WIDE R2, R0, 0x4, R2 ;  /* 0x0000000400027825 */ /* 0x000fca00078e0202 */
[----:B------:R-:W-:Y:S01]  /*1010*/  STG.E desc[UR8][R2.64], R5 ;  /* 0x0000000502007986 */ /* 0x000fe2000c101908 */
[----:B------:R-:W-:Y:S05]  /*1020*/  EXIT ;  /* 0x000000000000794d */ /* 0x000fea0003800000 */
.L_x_12:
[----:B------:R-:W-:-:S00]  /*1030*/  BRA `(.L_x_12) ;  /* 0xfffffffc00fc7947 */ /* 0x000fc0000383ffff */
[----:B------:R-:W-:-:S00]  /*1040*/  NOP ;  /* 0x0000000000007918 */ /* 0x000fc00000000000 */
        /* <DEDUP_REMOVED lines=11> */
.L_x_13:


//--------------------- .nv.shared.reserved.0     --------------------------
	.section	.nv.shared.reserved.0,"aw",@nobits
	.weak		__nv_reservedSMEM_offset_0_alias
	.size		__nv_reservedSMEM_offset_0_alias, 0, 64
	.other		__nv_reservedSMEM_offset_0_alias,@"STO_CUDA_RESERVED_SHARED STV_DEFAULT"
__nv_reservedSMEM_offset_0_alias:
	.zero		0
	.zero		64


//--------------------- .nv.constant0._Z12mandelKernelffffPiiiimi --------------------------
	.section	.nv.constant0._Z12mandelKernelffffPiiiimi,"a",@progbits
	.sectionflags	@""
	.align	4
.nv.constant0._Z12mandelKernelffffPiiiimi:
	.zero		948


//--------------------- SYMBOLS --------------------------

	.type		.nv.reservedSmem.offset0,@object
	.size		.nv.reservedSmem.offset0,0x4
